//
// Generated by NVIDIA NVVM Compiler
//
// Compiler Build ID: CL-36424714
// Cuda compilation tools, release 13.0, V13.0.88
// Based on NVVM 20.0.0
//

.version 9.0
.target sm_100
.address_size 64

	// .globl	_Z9addKernelPKiS0_Pii

.visible .entry _Z9addKernelPKiS0_Pii(
	.param .u64 .ptr .align 1 _Z9addKernelPKiS0_Pii_param_0,
	.param .u64 .ptr .align 1 _Z9addKernelPKiS0_Pii_param_1,
	.param .u64 .ptr .align 1 _Z9addKernelPKiS0_Pii_param_2,
	.param .u32 _Z9addKernelPKiS0_Pii_param_3
)
{
	.reg .pred 	%p<3>;
	.reg .b32 	%r<34>;
	.reg .b64 	%rd<11>;

	ld.param.u64 	%rd4, [_Z9addKernelPKiS0_Pii_param_0];
	ld.param.u64 	%rd5, [_Z9addKernelPKiS0_Pii_param_1];
	ld.param.u64 	%rd6, [_Z9addKernelPKiS0_Pii_param_2];
	ld.param.u32 	%r4, [_Z9addKernelPKiS0_Pii_param_3];
	cvta.to.global.u64 	%rd7, %rd6;
	cvta.to.global.u64 	%rd8, %rd5;
	cvta.to.global.u64 	%rd9, %rd4;
	mov.u32 	%r6, %ntid.x;
	mov.u32 	%r7, %ctaid.x;
	mov.u32 	%r8, %tid.x;
	mad.lo.s32 	%r1, %r6, %r7, %r8;
	mul.wide.s32 	%rd10, %r1, 4;
	add.s64 	%rd1, %rd9, %rd10;
	add.s64 	%rd2, %rd8, %rd10;
	add.s64 	%rd3, %rd7, %rd10;
	mov.b32 	%r33, 0;
$L__BB0_1:
	setp.ge.s32 	%p1, %r1, %r4;
	@%p1 bra 	$L__BB0_3;
	ld.global.u32 	%r9, [%rd1];
	ld.global.u32 	%r10, [%rd2];
	add.s32 	%r11, %r10, %r9;
	st.global.u32 	[%rd3], %r11;
	ld.global.u32 	%r12, [%rd1];
	ld.global.u32 	%r13, [%rd2];
	add.s32 	%r14, %r13, %r12;
	st.global.u32 	[%rd3], %r14;
	ld.global.u32 	%r15, [%rd1];
	ld.global.u32 	%r16, [%rd2];
	add.s32 	%r17, %r16, %r15;
	st.global.u32 	[%rd3], %r17;
	ld.global.u32 	%r18, [%rd1];
	ld.global.u32 	%r19, [%rd2];
	add.s32 	%r20, %r19, %r18;
	st.global.u32 	[%rd3], %r20;
	ld.global.u32 	%r21, [%rd1];
	ld.global.u32 	%r22, [%rd2];
	add.s32 	%r23, %r22, %r21;
	st.global.u32 	[%rd3], %r23;
	ld.global.u32 	%r24, [%rd1];
	ld.global.u32 	%r25, [%rd2];
	add.s32 	%r26, %r25, %r24;
	st.global.u32 	[%rd3], %r26;
	ld.global.u32 	%r27, [%rd1];
	ld.global.u32 	%r28, [%rd2];
	add.s32 	%r29, %r28, %r27;
	st.global.u32 	[%rd3], %r29;
	ld.global.u32 	%r30, [%rd1];
	ld.global.u32 	%r31, [%rd2];
	add.s32 	%r32, %r31, %r30;
	st.global.u32 	[%rd3], %r32;
$L__BB0_3:
	add.s32 	%r33, %r33, 8;
	setp.ne.s32 	%p2, %r33, 1000;
	@%p2 bra 	$L__BB0_1;
	ret;

}


// ===== COMPILED SASS (sm_100) =====

	.target	sm_100

	.elftype	@"ET_EXEC"


//--------------------- .note.nv.tkinfo           --------------------------
	.section	.note.nv.tkinfo,"",@"SHT_NOTE"
	.sectionflags	@"SHF_NOTE_NV_TKINFO"
	.tkinfo
        /*0018*/ 	.word	0x00000002
        /*0030*/ 	.string	""
        /*0030*/ 	.string	"ptxas"
        /*0030*/ 	.string	"Cuda compilation tools, release 13.0, V13.0.88"
        /*0030*/ 	.string	"Build cuda_13.0.r13.0/compiler.36424714_0"
        /*0030*/ 	.string	"-arch sm_100 -m 64 "



//--------------------- .note.nv.cuinfo           --------------------------
	.section	.note.nv.cuinfo,"",@"SHT_NOTE"
	.sectionflags	@"SHF_NOTE_NV_CUINFO"
        /*0018*/ 	.short	0x0002
        /*001a*/ 	.short	0x0064
        /*001c*/ 	.short	0x0082
	.zero		2


//--------------------- .nv.info                  --------------------------
	.section	.nv.info,"",@"SHT_CUDA_INFO"
	.align	4


	//----- nvinfo : EIATTR_REGCOUNT
	.align		4
        /*0000*/ 	.byte	0x04, 0x2f
        /*0002*/ 	.short	(.L_1 - .L_0)
	.align		4
.L_0:
        /*0004*/ 	.word	index@(_Z9addKernelPKiS0_Pii)
        /*0008*/ 	.word	0x00000012


	//----- nvinfo : EIATTR_FRAME_SIZE
	.align		4
.L_1:
        /*000c*/ 	.byte	0x04, 0x11
        /*000e*/ 	.short	(.L_3 - .L_2)
	.align		4
.L_2:
        /*0010*/ 	.word	index@(_Z9addKernelPKiS0_Pii)
        /*0014*/ 	.word	0x00000000


	//----- nvinfo : EIATTR_MIN_STACK_SIZE
	.align		4
.L_3:
        /*0018*/ 	.byte	0x04, 0x12
        /*001a*/ 	.short	(.L_5 - .L_4)
	.align		4
.L_4:
        /*001c*/ 	.word	index@(_Z9addKernelPKiS0_Pii)
        /*0020*/ 	.word	0x00000000
.L_5:


//--------------------- .nv.compat                --------------------------
	.section	.nv.compat,"",@"SHT_CUDA_COMPAT_INFO"
	.align	4
        /*0000*/ 	.byte	0x02, 0x09, 0x00, 0x00, 0x02, 0x02, 0x01, 0x00, 0x02, 0x05, 0x05, 0x00, 0x03, 0x07, 0x01, 0x01
        /*0010*/ 	.byte	0x02, 0x03, 0x00, 0x00, 0x02, 0x06, 0x01, 0x00, 0x04, 0x0b, 0x08, 0x00, 0x09, 0x00, 0x00, 0x00
        /*0020*/ 	.byte	0x00, 0x00, 0x00, 0x00


//--------------------- .nv.info._Z9addKernelPKiS0_Pii --------------------------
	.section	.nv.info._Z9addKernelPKiS0_Pii,"",@"SHT_CUDA_INFO"
	.sectionflags	@""
	.align	4


	//----- nvinfo : EIATTR_CUDA_API_VERSION
	.align		4
        /*0000*/ 	.byte	0x04, 0x37
        /*0002*/ 	.short	(.L_7 - .L_6)
.L_6:
        /*0004*/ 	.word	0x00000082


	//----- nvinfo : EIATTR_KPARAM_INFO
	.align		4
.L_7:
        /*0008*/ 	.byte	0x04, 0x17
        /*000a*/ 	.short	(.L_9 - .L_8)
.L_8:
        /*000c*/ 	.word	0x00000000
        /*0010*/ 	.short	0x0003
        /*0012*/ 	.short	0x0018
        /*0014*/ 	.byte	0x00, 0xf0, 0x11, 0x00


	//----- nvinfo : EIATTR_KPARAM_INFO
	.align		4
.L_9:
        /*0018*/ 	.byte	0x04, 0x17
        /*001a*/ 	.short	(.L_11 - .L_10)
.L_10:
        /*001c*/ 	.word	0x00000000
        /*0020*/ 	.short	0x0002
        /*0022*/ 	.short	0x0010
        /*0024*/ 	.byte	0x00, 0xf5, 0x21, 0x00


	//----- nvinfo : EIATTR_KPARAM_INFO
	.align		4
.L_11:
        /*0028*/ 	.byte	0x04, 0x17
        /*002a*/ 	.short	(.L_13 - .L_12)
.L_12:
        /*002c*/ 	.word	0x00000000
        /*0030*/ 	.short	0x0001
        /*0032*/ 	.short	0x0008
        /*0034*/ 	.byte	0x00, 0xf5, 0x21, 0x00


	//----- nvinfo : EIATTR_KPARAM_INFO
	.align		4
.L_13:
        /*0038*/ 	.byte	0x04, 0x17
        /*003a*/ 	.short	(.L_15 - .L_14)
.L_14:
        /*003c*/ 	.word	0x00000000
        /*0040*/ 	.short	0x0000
        /*0042*/ 	.short	0x0000
        /*0044*/ 	.byte	0x00, 0xf5, 0x21, 0x00


	//----- nvinfo : EIATTR_SPARSE_MMA_MASK
	.align		4
.L_15:
        /*0048*/ 	.byte	0x03, 0x50
        /*004a*/ 	.short	0x0000


	//----- nvinfo : EIATTR_MAXREG_COUNT
	.align		4
        /*004c*/ 	.byte	0x03, 0x1b
        /*004e*/ 	.short	0x00ff


	//----- nvinfo : EIATTR_MERCURY_ISA_VERSION
	.align		4
        /*0050*/ 	.byte	0x03, 0x5f
        /*0052*/ 	.short	0x0101


	//----- nvinfo : EIATTR_VRC_CTA_INIT_COUNT
	.align		4
        /*0054*/ 	.byte	0x02, 0x4a
	.zero		1
	.zero		1


	//----- nvinfo : EIATTR_EXIT_INSTR_OFFSETS
	.align		4
        /*0058*/ 	.byte	0x04, 0x1c
        /*005a*/ 	.short	(.L_17 - .L_16)


	//   ....[0]....
.L_16:
        /*005c*/ 	.word	0x00000350


	//----- nvinfo : EIATTR_CRS_STACK_SIZE
	.align		4
.L_17:
        /*0060*/ 	.byte	0x04, 0x1e
        /*0062*/ 	.short	(.L_19 - .L_18)
.L_18:
        /*0064*/ 	.word	0x00000000


	//----- nvinfo : EIATTR_CBANK_PARAM_SIZE
	.align		4
.L_19:
        /*0068*/ 	.byte	0x03, 0x19
        /*006a*/ 	.short	0x001c


	//----- nvinfo : EIATTR_PARAM_CBANK
	.align		4
        /*006c*/ 	.byte	0x04, 0x0a
        /*006e*/ 	.short	(.L_21 - .L_20)
	.align		4
.L_20:
        /*0070*/ 	.word	index@(.nv.constant0._Z9addKernelPKiS0_Pii)
        /*0074*/ 	.short	0x0380
        /*0076*/ 	.short	0x001c


	//----- nvinfo : EIATTR_SW_WAR
	.align		4
.L_21:
        /*0078*/ 	.byte	0x04, 0x36
        /*007a*/ 	.short	(.L_23 - .L_22)
.L_22:
        /*007c*/ 	.word	0x00000008
.L_23:


//--------------------- .nv.callgraph             --------------------------
	.section	.nv.callgraph,"",@"SHT_CUDA_CALLGRAPH"
	.align	4
	.sectionentsize	8
	.align		4
        /*0000*/ 	.word	0x00000000
	.align		4
        /*0004*/ 	.word	0xffffffff
	.align		4
        /*0008*/ 	.word	0x00000000
	.align		4
        /*000c*/ 	.word	0xfffffffe
	.align		4
        /*0010*/ 	.word	0x00000000
	.align		4
        /*0014*/ 	.word	0xfffffffd
	.align		4
        /*0018*/ 	.word	0x00000000
	.align		4
        /*001c*/ 	.word	0xfffffffc


//--------------------- .text._Z9addKernelPKiS0_Pii --------------------------
	.section	.text._Z9addKernelPKiS0_Pii,"ax",@progbits
	.align	128
        .global         _Z9addKernelPKiS0_Pii
        .type           _Z9addKernelPKiS0_Pii,@function
        .size           _Z9addKernelPKiS0_Pii,(.L_x_4 - _Z9addKernelPKiS0_Pii)
        .other          _Z9addKernelPKiS0_Pii,@"STO_CUDA_ENTRY STV_DEFAULT"
_Z9addKernelPKiS0_Pii:
.text._Z9addKernelPKiS0_Pii:
[----:B------:R-:W-:Y:S01]  /*0000*/  LDC R1, c[0x0][0x37c] ;  /* 0x0000df00ff017b82 */ /* 0x000fe20000000800 */
[----:B------:R-:W0:Y:S07]  /*0010*/  S2R R9, SR_CTAID.X ;  /* 0x0000000000097919 */ /* 0x000e2e0000002500 */
[----:B------:R-:W1:Y:S01]  /*0020*/  LDC.64 R2, c[0x0][0x380] ;  /* 0x0000e000ff027b82 */ /* 0x000e620000000a00 */
[----:B------:R-:W0:Y:S01]  /*0030*/  LDCU UR4, c[0x0][0x360] ;  /* 0x00006c00ff0477ac */ /* 0x000e220008000800 */
[----:B------:R-:W0:Y:S01]  /*0040*/  S2R R0, SR_TID.X ;  /* 0x0000000000007919 */ /* 0x000e220000002100 */
[----:B------:R-:W2:Y:S05]  /*0050*/  LDCU UR5, c[0x0][0x398] ;  /* 0x00007300ff0577ac */ /* 0x000eaa0008000800 */
[----:B------:R-:W3:Y:S01]  /*0060*/  LDC.64 R4, c[0x0][0x388] ;  /* 0x0000e200ff047b82 */ /* 0x000ee20000000a00 */
[----:B------:R-:W4:Y:S07]  /*0070*/  LDCU.64 UR6, c[0x0][0x358] ;  /* 0x00006b00ff0677ac */ /* 0x000f2e0008000a00 */
[----:B------:R-:W5:Y:S01]  /*0080*/  LDC.64 R6, c[0x0][0x390] ;  /* 0x0000e400ff067b82 */ /* 0x000f620000000a00 */
[----:B0-----:R-:W-:Y:S01]  /*0090*/  IMAD R9, R9, UR4, R0 ;  /* 0x0000000409097c24 */ /* 0x001fe2000f8e0200 */
[----:B------:R-:W-:-:S03]  /*00a0*/  UMOV UR4, URZ ;  /* 0x000000ff00047c82 */ /* 0x000fc60008000000 */
[C---:B-1----:R-:W-:Y:S01]  /*00b0*/  IMAD.WIDE R2, R9.reuse, 0x4, R2 ;  /* 0x0000000409027825 */ /* 0x042fe200078e0202 */
[----:B--2---:R-:W-:-:S03]  /*00c0*/  ISETP.GE.AND P0, PT, R9, UR5, PT ;  /* 0x0000000509007c0c */ /* 0x004fc6000bf06270 */
[----:B---3--:R-:W-:-:S04]  /*00d0*/  IMAD.WIDE R4, R9, 0x4, R4 ;  /* 0x0000000409047825 */ /* 0x008fc800078e0204 */
[----:B----45:R-:W-:-:S07]  /*00e0*/  IMAD.WIDE R6, R9, 0x4, R6 ;  /* 0x0000000409067825 */ /* 0x030fce00078e0206 */
.L_x_2:
[----:B------:R-:W-:Y:S01]  /*00f0*/  UIADD3 UR4, UPT, UPT, UR4, 0x8, URZ ;  /* 0x0000000804047890 */ /* 0x000fe2000fffe0ff */
[----:B------:R-:W-:Y:S03]  /*0100*/  BSSY.RECONVERGENT B0, `(.L_x_0) ;  /* 0x0000023000007945 */ /* 0x000fe60003800200 */
[----:B------:R-:W-:Y:S01]  /*0110*/  UISETP.NE.AND UP0, UPT, UR4, 0x3e8, UPT ;  /* 0x000003e80400788c */ /* 0x000fe2000bf05270 */
[----:B0-----:R-:W-:Y:S10]  /*0120*/  @P0 BRA `(.L_x_1) ;  /* 0x0000000000800947 */ /* 0x001ff40003800000 */
[----:B------:R-:W2:Y:S04]  /*0130*/  LDG.E R0, desc[UR6][R2.64] ;  /* 0x0000000602007981 */ /* 0x000ea8000c1e1900 */
[----:B------:R-:W2:Y:S02]  /*0140*/  LDG.E R9, desc[UR6][R4.64] ;  /* 0x0000000604097981 */ /* 0x000ea4000c1e1900 */
[----:B--2---:R-:W-:-:S05]  /*0150*/  IADD3 R9, PT, PT, R0, R9, RZ ;  /* 0x0000000900097210 */ /* 0x004fca0007ffe0ff */
[----:B------:R0:W-:Y:S04]  /*0160*/  STG.E desc[UR6][R6.64], R9 ;  /* 0x0000000906007986 */ /* 0x0001e8000c101906 */
        /* <DEDUP_REMOVED lines=8> */
[----:B------:R-:W3:Y:S04]  /*01f0*/  LDG.E R0, desc[UR6][R2.64] ;  /* 0x0000000602007981 */ /* 0x000ee8000c1e1900 */
[----:B------:R-:W3:Y:S02]  /*0200*/  LDG.E R15, desc[UR6][R4.64] ;  /* 0x00000006040f7981 */ /* 0x000ee4000c1e1900 */
[----:B---3--:R-:W-:-:S05]  /*0210*/  IMAD.IADD R15, R0, 0x1, R15 ;  /* 0x00000001000f7824 */ /* 0x008fca00078e020f */
[----:B------:R3:W-:Y:S04]  /*0220*/  STG.E desc[UR6][R6.64], R15 ;  /* 0x0000000f06007986 */ /* 0x0007e8000c101906 */
[----:B------:R-:W4:Y:S04]  /*0230*/  LDG.E R0, desc[UR6][R2.64] ;  /* 0x0000000602007981 */ /* 0x000f28000c1e1900 */
[----:B0-----:R-:W4:Y:S02]  /*0240*/  LDG.E R9, desc[UR6][R4.64] ;  /* 0x0000000604097981 */ /* 0x001f24000c1e1900 */
[----:B----4-:R-:W-:-:S05]  /*0250*/  IADD3 R9, PT, PT, R0, R9, RZ ;  /* 0x0000000900097210 */ /* 0x010fca0007ffe0ff */
[----:B------:R0:W-:Y:S04]  /*0260*/  STG.E desc[UR6][R6.64], R9 ;  /* 0x0000000906007986 */ /* 0x0001e8000c101906 */
[----:B------:R-:W4:Y:S04]  /*0270*/  LDG.E R0, desc[UR6][R2.64] ;  /* 0x0000000602007981 */ /* 0x000f28000c1e1900 */
[----:B-1----:R-:W4:Y:S02]  /*0280*/  LDG.E R11, desc[UR6][R4.64] ;  /* 0x00000006040b7981 */ /* 0x002f24000c1e1900 */
[----:B----4-:R-:W-:-:S05]  /*0290*/  IMAD.IADD R11, R0, 0x1, R11 ;  /* 0x00000001000b7824 */ /* 0x010fca00078e020b */
[----:B------:R0:W-:Y:S04]  /*02a0*/  STG.E desc[UR6][R6.64], R11 ;  /* 0x0000000b06007986 */ /* 0x0001e8000c101906 */
[----:B------:R-:W4:Y:S04]  /*02b0*/  LDG.E R0, desc[UR6][R2.64] ;  /* 0x0000000602007981 */ /* 0x000f28000c1e1900 */
[----:B--2---:R-:W4:Y:S02]  /*02c0*/  LDG.E R13, desc[UR6][R4.64] ;  /* 0x00000006040d7981 */ /* 0x004f24000c1e1900 */
[----:B----4-:R-:W-:-:S05]  /*02d0*/  IADD3 R13, PT, PT, R0, R13, RZ ;  /* 0x0000000d000d7210 */ /* 0x010fca0007ffe0ff */
[----:B------:R0:W-:Y:S04]  /*02e0*/  STG.E desc[UR6][R6.64], R13 ;  /* 0x0000000d06007986 */ /* 0x0001e8000c101906 */
[----:B------:R-:W2:Y:S04]  /*02f0*/  LDG.E R0, desc[UR6][R2.64] ;  /* 0x0000000602007981 */ /* 0x000ea8000c1e1900 */
[----:B---3--:R-:W2:Y:S02]  /*0300*/  LDG.E R15, desc[UR6][R4.64] ;  /* 0x00000006040f7981 */ /* 0x008ea4000c1e1900 */
[----:B--2---:R-:W-:-:S05]  /*0310*/  IADD3 R15, PT, PT, R0, R15, RZ ;  /* 0x0000000f000f7210 */ /* 0x004fca0007ffe0ff */
[----:B------:R0:W-:Y:S02]  /*0320*/  STG.E desc[UR6][R6.64], R15 ;  /* 0x0000000f06007986 */ /* 0x0001e4000c101906 */
.L_x_1:
[----:B------:R-:W-:Y:S05]  /*0330*/  BSYNC.RECONVERGENT B0 ;  /* 0x0000000000007941 */ /* 0x000fea0003800200 */
.L_x_0:
[----:B------:R-:W-:Y:S05]  /*0340*/  BRA.U UP0, `(.L_x_2) ;  /* 0xfffffffd00687547 */ /* 0x000fea000b83ffff */
[----:B------:R-:W-:Y:S05]  /*0350*/  EXIT ;  /* 0x000000000000794d */ /* 0x000fea0003800000 */
.L_x_3:
[----:B------:R-:W-:-:S00]  /*0360*/  BRA `(.L_x_3) ;  /* 0xfffffffc00fc7947 */ /* 0x000fc0000383ffff */
[----:B------:R-:W-:-:S00]  /*0370*/  NOP ;  /* 0x0000000000007918 */ /* 0x000fc00000000000 */
        /* <DEDUP_REMOVED lines=8> */
.L_x_4:


//--------------------- .nv.shared.reserved.0     --------------------------
	.section	.nv.shared.reserved.0,"aw",@nobits
	.weak		__nv_reservedSMEM_offset_0_alias
	.size		__nv_reservedSMEM_offset_0_alias, 0, 64
	.other		__nv_reservedSMEM_offset_0_alias,@"STO_CUDA_RESERVED_SHARED STV_DEFAULT"
__nv_reservedSMEM_offset_0_alias:
	.zero		0
	.zero		64


//--------------------- .nv.constant0._Z9addKernelPKiS0_Pii --------------------------
	.section	.nv.constant0._Z9addKernelPKiS0_Pii,"a",@progbits
	.sectionflags	@""
	.align	4
.nv.constant0._Z9addKernelPKiS0_Pii:
	.zero		924


//--------------------- SYMBOLS --------------------------

	.type		.nv.reservedSmem.offset0,@object
	.size		.nv.reservedSmem.offset0,0x4
